	.headerflags	@"EF_CUDA_TEXMODE_UNIFIED EF_CUDA_64BIT_ADDRESS EF_CUDA_ACCELERATORS EF_CUDA_SM90 EF_CUDA_VIRTUAL_SM(EF_CUDA_SM90)"
	.elftype	@"ET_EXEC"


//--------------------- .nv.info                  --------------------------
	.section	.nv.info,"",@"SHT_CUDA_INFO"
	.align	4


	//----- nvinfo : EIATTR_REGCOUNT
	.align		4
        /*0000*/ 	.byte	0x04, 0x2f
        /*0002*/ 	.short	(.L_3 - .L_2)
	.align		4
.L_2:
        /*0004*/ 	.word	index@(triton_poi_fused__native_batch_norm_legit_no_training_add_relu_20)
        /*0008*/ 	.word	0x0000001c


	//----- nvinfo : EIATTR_MIN_STACK_SIZE
	.align		4
.L_3:
        /*000c*/ 	.byte	0x04, 0x12
        /*000e*/ 	.short	(.L_5 - .L_4)
	.align		4
.L_4:
        /*0010*/ 	.word	index@(triton_poi_fused__native_batch_norm_legit_no_training_add_relu_20)
        /*0014*/ 	.word	0x00000000


	//----- nvinfo : EIATTR_FRAME_SIZE
	.align		4
.L_5:
        /*0018*/ 	.byte	0x04, 0x11
        /*001a*/ 	.short	(.L_7 - .L_6)
	.align		4
.L_6:
        /*001c*/ 	.word	index@(triton_poi_fused__native_batch_norm_legit_no_training_add_relu_20)
        /*0020*/ 	.word	0x00000000


	//----- nvinfo : EIATTR_MIN_STACK_SIZE
	.align		4
.L_7:
        /*0024*/ 	.byte	0x04, 0x12
        /*0026*/ 	.short	(.L_9 - .L_8)
	.align		4
.L_8:
        /*0028*/ 	.word	index@(triton_poi_fused__native_batch_norm_legit_no_training_add_relu_20)
        /*002c*/ 	.word	0x00000000
.L_9:


//--------------------- .nv.info.triton_poi_fused__native_batch_norm_legit_no_training_add_relu_20 --------------------------
	.section	.nv.info.triton_poi_fused__native_batch_norm_legit_no_training_add_relu_20,"",@"SHT_CUDA_INFO"
	.sectionflags	@""
	.align	4


	//----- nvinfo : EIATTR_CUDA_API_VERSION
	.align		4
        /*0000*/ 	.byte	0x04, 0x37
        /*0002*/ 	.short	(.L_11 - .L_10)
.L_10:
        /*0004*/ 	.word	0x0000007c


	//----- nvinfo : EIATTR_KPARAM_INFO
	.align		4
.L_11:
        /*0008*/ 	.byte	0x04, 0x17
        /*000a*/ 	.short	(.L_13 - .L_12)
.L_12:
        /*000c*/ 	.word	0x00000000
        /*0010*/ 	.short	0x000b
        /*0012*/ 	.short	0x0058
        /*0014*/ 	.byte	0x00, 0xf0, 0x11, 0x00


	//----- nvinfo : EIATTR_KPARAM_INFO
	.align		4
.L_13:
        /*0018*/ 	.byte	0x04, 0x17
        /*001a*/ 	.short	(.L_15 - .L_14)
.L_14:
        /*001c*/ 	.word	0x00000000
        /*0020*/ 	.short	0x000a
        /*0022*/ 	.short	0x0050
        /*0024*/ 	.byte	0x00, 0xf4, 0x21, 0x00


	//----- nvinfo : EIATTR_KPARAM_INFO
	.align		4
.L_15:
        /*0028*/ 	.byte	0x04, 0x17
        /*002a*/ 	.short	(.L_17 - .L_16)
.L_16:
        /*002c*/ 	.word	0x00000000
        /*0030*/ 	.short	0x0009
        /*0032*/ 	.short	0x0048
        /*0034*/ 	.byte	0x00, 0xf4, 0x21, 0x00


	//----- nvinfo : EIATTR_KPARAM_INFO
	.align		4
.L_17:
        /*0038*/ 	.byte	0x04, 0x17
        /*003a*/ 	.short	(.L_19 - .L_18)
.L_18:
        /*003c*/ 	.word	0x00000000
        /*0040*/ 	.short	0x0008
        /*0042*/ 	.short	0x0040
        /*0044*/ 	.byte	0x00, 0xf4, 0x21, 0x00


	//----- nvinfo : EIATTR_KPARAM_INFO
	.align		4
.L_19:
        /*0048*/ 	.byte	0x04, 0x17
        /*004a*/ 	.short	(.L_21 - .L_20)
.L_20:
        /*004c*/ 	.word	0x00000000
        /*0050*/ 	.short	0x0007
        /*0052*/ 	.short	0x0038
        /*0054*/ 	.byte	0x00, 0xf4, 0x21, 0x00


	//----- nvinfo : EIATTR_KPARAM_INFO
	.align		4
.L_21:
        /*0058*/ 	.byte	0x04, 0x17
        /*005a*/ 	.short	(.L_23 - .L_22)
.L_22:
        /*005c*/ 	.word	0x00000000
        /*0060*/ 	.short	0x0006
        /*0062*/ 	.short	0x0030
        /*0064*/ 	.byte	0x00, 0xf4, 0x21, 0x00


	//----- nvinfo : EIATTR_KPARAM_INFO
	.align		4
.L_23:
        /*0068*/ 	.byte	0x04, 0x17
        /*006a*/ 	.short	(.L_25 - .L_24)
.L_24:
        /*006c*/ 	.word	0x00000000
        /*0070*/ 	.short	0x0005
        /*0072*/ 	.short	0x0028
        /*0074*/ 	.byte	0x00, 0xf4, 0x21, 0x00


	//----- nvinfo : EIATTR_KPARAM_INFO
	.align		4
.L_25:
        /*0078*/ 	.byte	0x04, 0x17
        /*007a*/ 	.short	(.L_27 - .L_26)
.L_26:
        /*007c*/ 	.word	0x00000000
        /*0080*/ 	.short	0x0004
        /*0082*/ 	.short	0x0020
        /*0084*/ 	.byte	0x00, 0xf4, 0x21, 0x00


	//----- nvinfo : EIATTR_KPARAM_INFO
	.align		4
.L_27:
        /*0088*/ 	.byte	0x04, 0x17
        /*008a*/ 	.short	(.L_29 - .L_28)
.L_28:
        /*008c*/ 	.word	0x00000000
        /*0090*/ 	.short	0x0003
        /*0092*/ 	.short	0x0018
        /*0094*/ 	.byte	0x00, 0xf4, 0x21, 0x00


	//----- nvinfo : EIATTR_KPARAM_INFO
	.align		4
.L_29:
        /*0098*/ 	.byte	0x04, 0x17
        /*009a*/ 	.short	(.L_31 - .L_30)
.L_30:
        /*009c*/ 	.word	0x00000000
        /*00a0*/ 	.short	0x0002
        /*00a2*/ 	.short	0x0010
        /*00a4*/ 	.byte	0x00, 0xf4, 0x21, 0x00


	//----- nvinfo : EIATTR_KPARAM_INFO
	.align		4
.L_31:
        /*00a8*/ 	.byte	0x04, 0x17
        /*00aa*/ 	.short	(.L_33 - .L_32)
.L_32:
        /*00ac*/ 	.word	0x00000000
        /*00b0*/ 	.short	0x0001
        /*00b2*/ 	.short	0x0008
        /*00b4*/ 	.byte	0x00, 0xf4, 0x21, 0x00


	//----- nvinfo : EIATTR_KPARAM_INFO
	.align		4
.L_33:
        /*00b8*/ 	.byte	0x04, 0x17
        /*00ba*/ 	.short	(.L_35 - .L_34)
.L_34:
        /*00bc*/ 	.word	0x00000000
        /*00c0*/ 	.short	0x0000
        /*00c2*/ 	.short	0x0000
        /*00c4*/ 	.byte	0x00, 0xf4, 0x21, 0x00


	//----- nvinfo : EIATTR_SPARSE_MMA_MASK
	.align		4
.L_35:
        /*00c8*/ 	.byte	0x03, 0x50
        /*00ca*/ 	.short	0x0000


	//----- nvinfo : EIATTR_MAXREG_COUNT
	.align		4
        /*00cc*/ 	.byte	0x03, 0x1b
        /*00ce*/ 	.short	0x00ff


	//----- nvinfo : EIATTR_EXIT_INSTR_OFFSETS
	.align		4
        /*00d0*/ 	.byte	0x04, 0x1c
        /*00d2*/ 	.short	(.L_37 - .L_36)


	//   ....[0]....
.L_36:
        /*00d4*/ 	.word	0x000004a0


	//----- nvinfo : EIATTR_REQNTID
	.align		4
.L_37:
        /*00d8*/ 	.byte	0x04, 0x10
        /*00da*/ 	.short	(.L_39 - .L_38)
.L_38:
        /*00dc*/ 	.word	0x00000080
        /*00e0*/ 	.word	0x00000001
        /*00e4*/ 	.word	0x00000001


	//----- nvinfo : EIATTR_CBANK_PARAM_SIZE
	.align		4
.L_39:
        /*00e8*/ 	.byte	0x03, 0x19
        /*00ea*/ 	.short	0x005c


	//----- nvinfo : EIATTR_PARAM_CBANK
	.align		4
        /*00ec*/ 	.byte	0x04, 0x0a
        /*00ee*/ 	.short	(.L_41 - .L_40)
	.align		4
.L_40:
        /*00f0*/ 	.word	index@(.nv.constant0.triton_poi_fused__native_batch_norm_legit_no_training_add_relu_20)
        /*00f4*/ 	.short	0x0210
        /*00f6*/ 	.short	0x005c


	//----- nvinfo : EIATTR_SW_WAR
	.align		4
.L_41:
        /*00f8*/ 	.byte	0x04, 0x36
        /*00fa*/ 	.short	(.L_43 - .L_42)
.L_42:
        /*00fc*/ 	.word	0x00000008
.L_43:


//--------------------- .nv.callgraph             --------------------------
	.section	.nv.callgraph,"",@"SHT_CUDA_CALLGRAPH"
	.align	4
	.sectionentsize	8
	.align		4
        /*0000*/ 	.word	0x00000000
	.align		4
        /*0004*/ 	.word	0xffffffff
	.align		4
        /*0008*/ 	.word	0x00000000
	.align		4
        /*000c*/ 	.word	0xfffffffe
	.align		4
        /*0010*/ 	.word	0x00000000
	.align		4
        /*0014*/ 	.word	0xfffffffd
	.align		4
        /*0018*/ 	.word	0x00000000
	.align		4
        /*001c*/ 	.word	0xfffffffc


//--------------------- .nv.constant4             --------------------------
	.section	.nv.constant4,"a",@progbits
	.align	8
	.align		8
.nv.constant4:
        /*0000*/ 	.dword	_$_str
	.align		8
        /*0008*/ 	.dword	_$_str_$_2


//--------------------- .text.triton_poi_fused__native_batch_norm_legit_no_training_add_relu_20 --------------------------
	.section	.text.triton_poi_fused__native_batch_norm_legit_no_training_add_relu_20,"ax",@progbits
	.align	128
        .global         triton_poi_fused__native_batch_norm_legit_no_training_add_relu_20
        .type           triton_poi_fused__native_batch_norm_legit_no_training_add_relu_20,@function
        .size           triton_poi_fused__native_batch_norm_legit_no_training_add_relu_20,(.L_x_1 - triton_poi_fused__native_batch_norm_legit_no_training_add_relu_20)
        .other          triton_poi_fused__native_batch_norm_legit_no_training_add_relu_20,@"STO_CUDA_ENTRY STV_DEFAULT"
triton_poi_fused__native_batch_norm_legit_no_training_add_relu_20:
.text.triton_poi_fused__native_batch_norm_legit_no_training_add_relu_20:
[----:B------:R-:W-:Y:S01]  /*0000*/  LDC R1, c[0x0][0x28] ;  /* 0x00000a00ff017b82 */ /* 0x000fe20000000800 */
[----:B------:R-:W1:Y:S07]  /*0010*/  S2R R10, SR_TID.X ;  /* 0x00000000000a7919 */ /* 0x000e6e0000002100 */
[----:B------:R-:W2:Y:S01]  /*0020*/  LDC.64 R14, c[0x0][0x228] ;  /* 0x00008a00ff0e7b82 */ /* 0x000ea20000000a00 */
[----:B------:R-:W-:Y:S01]  /*0030*/  ULDC.64 UR4, c[0x0][0x208] ;  /* 0x0000820000047ab9 */ /* 0x000fe20000000a00 */
[----:B------:R-:W3:Y:S06]  /*0040*/  S2R R3, SR_CTAID.X ;  /* 0x0000000000037919 */ /* 0x000eec0000002500 */
[----:B------:R-:W4:Y:S08]  /*0050*/  LDC.64 R22, c[0x0][0x250] ;  /* 0x00009400ff167b82 */ /* 0x000f300000000a00 */
[----:B------:R-:W5:Y:S08]  /*0060*/  LDC.64 R18, c[0x0][0x248] ;  /* 0x00009200ff127b82 */ /* 0x000f700000000a00 */
[----:B------:R-:W5:Y:S01]  /*0070*/  LDC.64 R24, c[0x0][0x218] ;  /* 0x00008600ff187b82 */ /* 0x000f620000000a00 */
[----:B-1----:R-:W-:-:S07]  /*0080*/  LOP3.LUT R10, R10, 0x7f, RZ, 0xc0, !PT ;  /* 0x0000007f0a0a7812 */ /* 0x002fce00078ec0ff */
[----:B------:R-:W1:Y:S01]  /*0090*/  LDC.64 R16, c[0x0][0x220] ;  /* 0x00008800ff107b82 */ /* 0x000e620000000a00 */
[----:B---3--:R-:W-:Y:S02]  /*00a0*/  SHF.R.S32.HI R0, RZ, 0x18, R3 ;  /* 0x00000018ff007819 */ /* 0x008fe40000011403 */
[----:B------:R-:W-:Y:S02]  /*00b0*/  LEA R10, R3, R10, 0x7 ;  /* 0x0000000a030a7211 */ /* 0x000fe400078e38ff */
[----:B------:R-:W-:-:S03]  /*00c0*/  SGXT R3, R0, 0x1 ;  /* 0x000000010003781a */ /* 0x000fc60000000200 */
[----:B------:R-:W3:Y:S01]  /*00d0*/  LDC.64 R20, c[0x0][0x240] ;  /* 0x00009000ff147b82 */ /* 0x000ee20000000a00 */
[----:B------:R-:W-:-:S04]  /*00e0*/  LEA.HI R3, R3, R10, RZ, 0x9 ;  /* 0x0000000a03037211 */ /* 0x000fc800078f48ff */
[----:B------:R-:W-:-:S03]  /*00f0*/  LOP3.LUT R3, R3, 0xfffffe00, RZ, 0xc0, !PT ;  /* 0xfffffe0003037812 */ /* 0x000fc600078ec0ff */
[----:B------:R-:W3:Y:S01]  /*0100*/  LDC.64 R8, c[0x0][0x230] ;  /* 0x00008c00ff087b82 */ /* 0x000ee20000000a00 */
[----:B------:R-:W-:-:S05]  /*0110*/  IADD3 R13, R10, -R3, RZ ;  /* 0x800000030a0d7210 */ /* 0x000fca0007ffe0ff */
[C---:B--2---:R-:W-:Y:S02]  /*0120*/  IMAD.WIDE R14, R13.reuse, 0x4, R14 ;  /* 0x000000040d0e7825 */ /* 0x044fe400078e020e */
[----:B------:R-:W2:Y:S02]  /*0130*/  LDC.64 R6, c[0x0][0x238] ;  /* 0x00008e00ff067b82 */ /* 0x000ea40000000a00 */
[C---:B----4-:R-:W-:Y:S01]  /*0140*/  IMAD.WIDE R22, R13.reuse, 0x4, R22 ;  /* 0x000000040d167825 */ /* 0x050fe200078e0216 */
[----:B------:R4:W2:Y:S04]  /*0150*/  LDG.E.EL R0, desc[UR4][R14.64] ;  /* 0x000000040e007981 */ /* 0x0008a8000c2e1900 */
[----:B------:R-:W2:Y:S01]  /*0160*/  LDG.E.EL R11, desc[UR4][R22.64] ;  /* 0x00000004160b7981 */ /* 0x000ea2000c2e1900 */
[----:B------:R-:W2:Y:S01]  /*0170*/  LDC.64 R4, c[0x0][0x258] ;  /* 0x00009600ff047b82 */ /* 0x000ea20000000a00 */
[----:B-----5:R-:W-:-:S04]  /*0180*/  IMAD.WIDE R18, R13, 0x4, R18 ;  /* 0x000000040d127825 */ /* 0x020fc800078e0212 */
[C---:B0---4-:R-:W-:Y:S02]  /*0190*/  IMAD.WIDE R14, R10.reuse, 0x4, R24 ;  /* 0x000000040a0e7825 */ /* 0x051fe400078e0218 */
[----:B------:R-:W4:Y:S01]  /*01a0*/  LDG.E.EL R19, desc[UR4][R18.64] ;  /* 0x0000000412137981 */ /* 0x000f22000c2e1900 */
[----:B------:R-:W0:Y:S01]  /*01b0*/  LDC.64 R2, c[0x0][0x260] ;  /* 0x00009800ff027b82 */ /* 0x000e220000000a00 */
[C---:B-1----:R-:W-:Y:S02]  /*01c0*/  IMAD.WIDE R16, R13.reuse, 0x4, R16 ;  /* 0x000000040d107825 */ /* 0x042fe400078e0210 */
[----:B------:R-:W5:Y:S02]  /*01d0*/  LDG.E R14, desc[UR4][R14.64] ;  /* 0x000000040e0e7981 */ /* 0x000f64000c1e1900 */
[----:B---3--:R-:W-:Y:S02]  /*01e0*/  IMAD.WIDE R20, R10, 0x4, R20 ;  /* 0x000000040a147825 */ /* 0x008fe400078e0214 */
[----:B------:R-:W5:Y:S02]  /*01f0*/  LDG.E.EL R17, desc[UR4][R16.64] ;  /* 0x0000000410117981 */ /* 0x000f64000c2e1900 */
[----:B------:R-:W-:-:S02]  /*0200*/  IMAD.WIDE R8, R13, 0x4, R8 ;  /* 0x000000040d087825 */ /* 0x000fc400078e0208 */
[----:B------:R-:W4:Y:S02]  /*0210*/  LDG.E R12, desc[UR4][R20.64] ;  /* 0x00000004140c7981 */ /* 0x000f24000c1e1900 */
[C---:B--2---:R-:W-:Y:S02]  /*0220*/  IMAD.WIDE R6, R13.reuse, 0x4, R6 ;  /* 0x000000040d067825 */ /* 0x044fe400078e0206 */
[----:B------:R-:W2:Y:S02]  /*0230*/  LDG.E.EL R8, desc[UR4][R8.64] ;  /* 0x0000000408087981 */ /* 0x000ea4000c2e1900 */
[C---:B------:R-:W-:Y:S02]  /*0240*/  IMAD.WIDE R4, R13.reuse, 0x4, R4 ;  /* 0x000000040d047825 */ /* 0x040fe400078e0204 */
[----:B------:R-:W2:Y:S04]  /*0250*/  LDG.E.EL R7, desc[UR4][R6.64] ;  /* 0x0000000406077981 */ /* 0x000ea8000c2e1900 */
[----:B------:R1:W3:Y:S01]  /*0260*/  LDG.E.EL R4, desc[UR4][R4.64] ;  /* 0x0000000404047981 */ /* 0x0002e2000c2e1900 */
[----:B0-----:R-:W-:-:S05]  /*0270*/  IMAD.WIDE R2, R13, 0x4, R2 ;  /* 0x000000040d027825 */ /* 0x001fca00078e0202 */
[----:B------:R0:W3:Y:S01]  /*0280*/  LDG.E.EL R13, desc[UR4][R2.64] ;  /* 0x00000004020d7981 */ /* 0x0000e2000c2e1900 */
[----:B-1----:R-:W-:Y:S01]  /*0290*/  HFMA2.MMA R5, -RZ, RZ, 1.625, 0 ;  /* 0x3e800000ff057435 */ /* 0x002fe200000001ff */
[----:B0-----:R-:W0:Y:S02]  /*02a0*/  LDC.64 R2, c[0x0][0x210] ;  /* 0x00008400ff027b82 */ /* 0x001e240000000a00 */
[----:B0-----:R-:W-:-:S04]  /*02b0*/  IMAD.WIDE R2, R10, 0x4, R2 ;  /* 0x000000040a027825 */ /* 0x001fc800078e0202 */
[----:B------:R-:W-:Y:S01]  /*02c0*/  FADD R0, R0, 9.9999997473787516356e-06 ;  /* 0x3727c5ac00007421 */ /* 0x000fe20000000000 */
[----:B------:R-:W-:-:S03]  /*02d0*/  FADD R11, R11, 9.9999997473787516356e-06 ;  /* 0x3727c5ac0b0b7421 */ /* 0x000fc60000000000 */
[----:B------:R-:W0:Y:S08]  /*02e0*/  MUFU.SQRT R15, R0 ;  /* 0x00000000000f7308 */ /* 0x000e300000002000 */
[----:B------:R-:W1:Y:S01]  /*02f0*/  MUFU.SQRT R16, R11 ;  /* 0x0000000b00107308 */ /* 0x000e620000002000 */
[C---:B0-----:R-:W-:Y:S02]  /*0300*/  FSETP.GT.AND P0, PT, R15.reuse, 8.50705917302346158658e+37, PT ;  /* 0x7e8000000f00780b */ /* 0x041fe40003f04000 */
[----:B------:R-:W-:-:S02]  /*0310*/  FSETP.GEU.AND P2, PT, R15, 1.175494350822287508e-38, PT ;  /* 0x008000000f00780b */ /* 0x000fc40003f4e000 */
[C---:B-1----:R-:W-:Y:S02]  /*0320*/  FSETP.GT.AND P1, PT, R16.reuse, 8.50705917302346158658e+37, PT ;  /* 0x7e8000001000780b */ /* 0x042fe40003f24000 */
[----:B------:R-:W-:-:S07]  /*0330*/  FSETP.GEU.AND P3, PT, R16, 1.175494350822287508e-38, PT ;  /* 0x008000001000780b */ /* 0x000fce0003f6e000 */
[----:B------:R-:W-:-:S04]  /*0340*/  @P0 FMUL R15, R15, 0.25 ;  /* 0x3e8000000f0f0820 */ /* 0x000fc80000400000 */
[----:B------:R-:W-:Y:S01]  /*0350*/  @!P2 FMUL R15, R15, 16777216 ;  /* 0x4b8000000f0fa820 */ /* 0x000fe20000400000 */
[----:B------:R-:W-:-:S04]  /*0360*/  @P1 FMUL R16, R16, 0.25 ;  /* 0x3e80000010101820 */ /* 0x000fc80000400000 */
[----:B------:R-:W-:Y:S01]  /*0370*/  @!P3 FMUL R16, R16, 16777216 ;  /* 0x4b8000001010b820 */ /* 0x000fe20000400000 */
[----:B------:R-:W0:Y:S01]  /*0380*/  MUFU.RCP R15, R15 ;  /* 0x0000000f000f7308 */ /* 0x000e220000001000 */
[----:B------:R-:W-:-:S07]  /*0390*/  FSEL R0, R5, 1, P0 ;  /* 0x3f80000005007808 */ /* 0x000fce0000000000 */
[----:B------:R-:W1:Y:S01]  /*03a0*/  MUFU.RCP R16, R16 ;  /* 0x0000001000107308 */ /* 0x000e620000001000 */
[----:B------:R-:W-:Y:S01]  /*03b0*/  FSEL R5, R5, 1, P1 ;  /* 0x3f80000005057808 */ /* 0x000fe20000800000 */
[----:B------:R-:W-:-:S04]  /*03c0*/  @!P2 FMUL R0, R0, 16777216 ;  /* 0x4b8000000000a820 */ /* 0x000fc80000400000 */
[----:B------:R-:W-:Y:S01]  /*03d0*/  @!P3 FMUL R5, R5, 16777216 ;  /* 0x4b8000000505b820 */ /* 0x000fe20000400000 */
[----:B----4-:R-:W-:Y:S01]  /*03e0*/  FADD R12, R12, -R19 ;  /* 0x800000130c0c7221 */ /* 0x010fe20000000000 */
[----:B0-----:R-:W-:Y:S01]  /*03f0*/  FMUL R0, R15, R0 ;  /* 0x000000000f007220 */ /* 0x001fe20000400000 */
[----:B-----5:R-:W-:Y:S01]  /*0400*/  FADD R17, R14, -R17 ;  /* 0x800000110e117221 */ /* 0x020fe20000000000 */
[----:B-1----:R-:W-:-:S03]  /*0410*/  FMUL R5, R16, R5 ;  /* 0x0000000510057220 */ /* 0x002fc60000400000 */
[----:B------:R-:W-:Y:S01]  /*0420*/  FMUL R0, R0, R17 ;  /* 0x0000001100007220 */ /* 0x000fe20000400000 */
[----:B------:R-:W-:-:S03]  /*0430*/  FMUL R5, R5, R12 ;  /* 0x0000000c05057220 */ /* 0x000fc60000400000 */
[----:B--2---:R-:W-:Y:S01]  /*0440*/  FFMA R0, R8, R0, R7 ;  /* 0x0000000008007223 */ /* 0x004fe20000000007 */
[----:B---3--:R-:W-:-:S04]  /*0450*/  FFMA R5, R4, R5, R13 ;  /* 0x0000000504057223 */ /* 0x008fc8000000000d */
[C---:B------:R-:W-:Y:S01]  /*0460*/  FADD R4, R0.reuse, R5 ;  /* 0x0000000500047221 */ /* 0x040fe20000000000 */
[----:B------:R-:W-:-:S04]  /*0470*/  FSETP.GEU.AND P0, PT, R0, -R5, PT ;  /* 0x800000050000720b */ /* 0x000fc80003f0e000 */
[----:B------:R-:W-:-:S05]  /*0480*/  FSEL R5, R4, RZ, P0 ;  /* 0x000000ff04057208 */ /* 0x000fca0000000000 */
[----:B------:R-:W-:Y:S01]  /*0490*/  STG.E desc[UR4][R2.64], R5 ;  /* 0x0000000502007986 */ /* 0x000fe2000c101904 */
[----:B------:R-:W-:Y:S05]  /*04a0*/  EXIT ;  /* 0x000000000000794d */ /* 0x000fea0003800000 */
.L_x_0:
[----:B------:R-:W-:-:S00]  /*04b0*/  BRA `(.L_x_0) ;  /* 0xfffffffc00fc7947 */ /* 0x000fc0000383ffff */
[----:B------:R-:W-:-:S00]  /*04c0*/  NOP ;  /* 0x0000000000007918 */ /* 0x000fc00000000000 */
        /* <DEDUP_REMOVED lines=11> */
.L_x_1:


//--------------------- .nv.global.init           --------------------------
	.section	.nv.global.init,"aw",@progbits
.nv.global.init:
	.type		_$_str,@object
	.size		_$_str,(_$_str_$_2 - _$_str)
_$_str:
        /*0000*/ 	.byte	0x5f, 0x5f, 0x43, 0x55, 0x44, 0x41, 0x5f, 0x46, 0x54, 0x5a, 0x00
	.type		_$_str_$_2,@object
	.size		_$_str_$_2,(.L_1 - _$_str_$_2)
_$_str_$_2:
        /*000b*/ 	.byte	0x5f, 0x5f, 0x43, 0x55, 0x44, 0x41, 0x5f, 0x50, 0x52, 0x45, 0x43, 0x5f, 0x53, 0x51, 0x52, 0x54
        /*001b*/ 	.byte	0x00
.L_1:


//--------------------- .nv.constant0.triton_poi_fused__native_batch_norm_legit_no_training_add_relu_20 --------------------------
	.section	.nv.constant0.triton_poi_fused__native_batch_norm_legit_no_training_add_relu_20,"a",@progbits
	.sectionflags	@""
	.align	4
.nv.constant0.triton_poi_fused__native_batch_norm_legit_no_training_add_relu_20:
	.zero		620
